//
// Generated by NVIDIA NVVM Compiler
//
// Compiler Build ID: CL-36424714
// Cuda compilation tools, release 13.0, V13.0.88
// Based on NVVM 20.0.0
//

.version 9.0
.target sm_100
.address_size 64

	// .globl	_Z6matvecPdS_S_ii

.visible .entry _Z6matvecPdS_S_ii(
	.param .u64 .ptr .align 1 _Z6matvecPdS_S_ii_param_0,
	.param .u64 .ptr .align 1 _Z6matvecPdS_S_ii_param_1,
	.param .u64 .ptr .align 1 _Z6matvecPdS_S_ii_param_2,
	.param .u32 _Z6matvecPdS_S_ii_param_3,
	.param .u32 _Z6matvecPdS_S_ii_param_4
)
{
	.reg .pred 	%p<4>;
	.reg .b32 	%r<14>;
	.reg .b64 	%rd<13>;
	.reg .b64 	%fd<5>;

	ld.param.u64 	%rd1, [_Z6matvecPdS_S_ii_param_0];
	ld.param.u64 	%rd2, [_Z6matvecPdS_S_ii_param_1];
	ld.param.u64 	%rd3, [_Z6matvecPdS_S_ii_param_2];
	ld.param.u32 	%r4, [_Z6matvecPdS_S_ii_param_3];
	ld.param.u32 	%r5, [_Z6matvecPdS_S_ii_param_4];
	mov.u32 	%r6, %ctaid.x;
	mov.u32 	%r7, %ntid.x;
	mov.u32 	%r8, %tid.x;
	mad.lo.s32 	%r1, %r6, %r7, %r8;
	mov.u32 	%r9, %ctaid.y;
	mov.u32 	%r10, %ntid.y;
	mov.u32 	%r11, %tid.y;
	mad.lo.s32 	%r12, %r9, %r10, %r11;
	setp.ge.s32 	%p1, %r1, %r4;
	setp.ge.s32 	%p2, %r12, %r5;
	or.pred  	%p3, %p1, %p2;
	@%p3 bra 	$L__BB0_2;
	cvta.to.global.u64 	%rd4, %rd2;
	cvta.to.global.u64 	%rd5, %rd3;
	cvta.to.global.u64 	%rd6, %rd1;
	mul.wide.s32 	%rd7, %r1, 8;
	add.s64 	%rd8, %rd6, %rd7;
	mad.lo.s32 	%r13, %r5, %r1, %r12;
	mul.wide.s32 	%rd9, %r13, 8;
	add.s64 	%rd10, %rd4, %rd9;
	ld.global.f64 	%fd1, [%rd10];
	mul.wide.u32 	%rd11, %r12, 8;
	add.s64 	%rd12, %rd5, %rd11;
	ld.global.f64 	%fd2, [%rd12];
	mul.f64 	%fd3, %fd1, %fd2;
	atom.global.add.f64 	%fd4, [%rd8], %fd3;
$L__BB0_2:
	ret;

}


// ===== COMPILED SASS (sm_100) =====

	.target	sm_100

	.elftype	@"ET_EXEC"


//--------------------- .note.nv.tkinfo           --------------------------
	.section	.note.nv.tkinfo,"",@"SHT_NOTE"
	.sectionflags	@"SHF_NOTE_NV_TKINFO"
	.tkinfo
        /*0018*/ 	.word	0x00000002
        /*0030*/ 	.string	""
        /*0030*/ 	.string	"ptxas"
        /*0030*/ 	.string	"Cuda compilation tools, release 13.0, V13.0.88"
        /*0030*/ 	.string	"Build cuda_13.0.r13.0/compiler.36424714_0"
        /*0030*/ 	.string	"-arch sm_100 -m 64 "



//--------------------- .note.nv.cuinfo           --------------------------
	.section	.note.nv.cuinfo,"",@"SHT_NOTE"
	.sectionflags	@"SHF_NOTE_NV_CUINFO"
        /*0018*/ 	.short	0x0002
        /*001a*/ 	.short	0x0064
        /*001c*/ 	.short	0x0082
	.zero		2


//--------------------- .nv.info                  --------------------------
	.section	.nv.info,"",@"SHT_CUDA_INFO"
	.align	4


	//----- nvinfo : EIATTR_REGCOUNT
	.align		4
        /*0000*/ 	.byte	0x04, 0x2f
        /*0002*/ 	.short	(.L_1 - .L_0)
	.align		4
.L_0:
        /*0004*/ 	.word	index@(_Z6matvecPdS_S_ii)
        /*0008*/ 	.word	0x0000000e


	//----- nvinfo : EIATTR_FRAME_SIZE
	.align		4
.L_1:
        /*000c*/ 	.byte	0x04, 0x11
        /*000e*/ 	.short	(.L_3 - .L_2)
	.align		4
.L_2:
        /*0010*/ 	.word	index@(_Z6matvecPdS_S_ii)
        /*0014*/ 	.word	0x00000000


	//----- nvinfo : EIATTR_MIN_STACK_SIZE
	.align		4
.L_3:
        /*0018*/ 	.byte	0x04, 0x12
        /*001a*/ 	.short	(.L_5 - .L_4)
	.align		4
.L_4:
        /*001c*/ 	.word	index@(_Z6matvecPdS_S_ii)
        /*0020*/ 	.word	0x00000000
.L_5:


//--------------------- .nv.compat                --------------------------
	.section	.nv.compat,"",@"SHT_CUDA_COMPAT_INFO"
	.align	4
        /*0000*/ 	.byte	0x02, 0x09, 0x00, 0x00, 0x02, 0x02, 0x01, 0x00, 0x02, 0x05, 0x05, 0x00, 0x03, 0x07, 0x01, 0x01
        /*0010*/ 	.byte	0x02, 0x03, 0x00, 0x00, 0x02, 0x06, 0x01, 0x00, 0x04, 0x0b, 0x08, 0x00, 0x01, 0x00, 0x00, 0x00
        /*0020*/ 	.byte	0x00, 0x00, 0x00, 0x00


//--------------------- .nv.info._Z6matvecPdS_S_ii --------------------------
	.section	.nv.info._Z6matvecPdS_S_ii,"",@"SHT_CUDA_INFO"
	.sectionflags	@""
	.align	4


	//----- nvinfo : EIATTR_CUDA_API_VERSION
	.align		4
        /*0000*/ 	.byte	0x04, 0x37
        /*0002*/ 	.short	(.L_7 - .L_6)
.L_6:
        /*0004*/ 	.word	0x00000082


	//----- nvinfo : EIATTR_KPARAM_INFO
	.align		4
.L_7:
        /*0008*/ 	.byte	0x04, 0x17
        /*000a*/ 	.short	(.L_9 - .L_8)
.L_8:
        /*000c*/ 	.word	0x00000000
        /*0010*/ 	.short	0x0004
        /*0012*/ 	.short	0x001c
        /*0014*/ 	.byte	0x00, 0xf0, 0x11, 0x00


	//----- nvinfo : EIATTR_KPARAM_INFO
	.align		4
.L_9:
        /*0018*/ 	.byte	0x04, 0x17
        /*001a*/ 	.short	(.L_11 - .L_10)
.L_10:
        /*001c*/ 	.word	0x00000000
        /*0020*/ 	.short	0x0003
        /*0022*/ 	.short	0x0018
        /*0024*/ 	.byte	0x00, 0xf0, 0x11, 0x00


	//----- nvinfo : EIATTR_KPARAM_INFO
	.align		4
.L_11:
        /*0028*/ 	.byte	0x04, 0x17
        /*002a*/ 	.short	(.L_13 - .L_12)
.L_12:
        /*002c*/ 	.word	0x00000000
        /*0030*/ 	.short	0x0002
        /*0032*/ 	.short	0x0010
        /*0034*/ 	.byte	0x00, 0xf5, 0x21, 0x00


	//----- nvinfo : EIATTR_KPARAM_INFO
	.align		4
.L_13:
        /*0038*/ 	.byte	0x04, 0x17
        /*003a*/ 	.short	(.L_15 - .L_14)
.L_14:
        /*003c*/ 	.word	0x00000000
        /*0040*/ 	.short	0x0001
        /*0042*/ 	.short	0x0008
        /*0044*/ 	.byte	0x00, 0xf5, 0x21, 0x00


	//----- nvinfo : EIATTR_KPARAM_INFO
	.align		4
.L_15:
        /*0048*/ 	.byte	0x04, 0x17
        /*004a*/ 	.short	(.L_17 - .L_16)
.L_16:
        /*004c*/ 	.word	0x00000000
        /*0050*/ 	.short	0x0000
        /*0052*/ 	.short	0x0000
        /*0054*/ 	.byte	0x00, 0xf5, 0x21, 0x00


	//----- nvinfo : EIATTR_SPARSE_MMA_MASK
	.align		4
.L_17:
        /*0058*/ 	.byte	0x03, 0x50
        /*005a*/ 	.short	0x0000


	//----- nvinfo : EIATTR_MAXREG_COUNT
	.align		4
        /*005c*/ 	.byte	0x03, 0x1b
        /*005e*/ 	.short	0x00ff


	//----- nvinfo : EIATTR_MERCURY_ISA_VERSION
	.align		4
        /*0060*/ 	.byte	0x03, 0x5f
        /*0062*/ 	.short	0x0101


	//----- nvinfo : EIATTR_VRC_CTA_INIT_COUNT
	.align		4
        /*0064*/ 	.byte	0x02, 0x4a
	.zero		1
	.zero		1


	//----- nvinfo : EIATTR_EXIT_INSTR_OFFSETS
	.align		4
        /*0068*/ 	.byte	0x04, 0x1c
        /*006a*/ 	.short	(.L_19 - .L_18)


	//   ....[0]....
.L_18:
        /*006c*/ 	.word	0x000000c0


	//   ....[1]....
        /*0070*/ 	.word	0x00000190


	//----- nvinfo : EIATTR_CBANK_PARAM_SIZE
	.align		4
.L_19:
        /*0074*/ 	.byte	0x03, 0x19
        /*0076*/ 	.short	0x0020


	//----- nvinfo : EIATTR_PARAM_CBANK
	.align		4
        /*0078*/ 	.byte	0x04, 0x0a
        /*007a*/ 	.short	(.L_21 - .L_20)
	.align		4
.L_20:
        /*007c*/ 	.word	index@(.nv.constant0._Z6matvecPdS_S_ii)
        /*0080*/ 	.short	0x0380
        /*0082*/ 	.short	0x0020


	//----- nvinfo : EIATTR_SW_WAR
	.align		4
.L_21:
        /*0084*/ 	.byte	0x04, 0x36
        /*0086*/ 	.short	(.L_23 - .L_22)
.L_22:
        /*0088*/ 	.word	0x00000008
.L_23:


//--------------------- .nv.callgraph             --------------------------
	.section	.nv.callgraph,"",@"SHT_CUDA_CALLGRAPH"
	.align	4
	.sectionentsize	8
	.align		4
        /*0000*/ 	.word	0x00000000
	.align		4
        /*0004*/ 	.word	0xffffffff
	.align		4
        /*0008*/ 	.word	0x00000000
	.align		4
        /*000c*/ 	.word	0xfffffffe
	.align		4
        /*0010*/ 	.word	0x00000000
	.align		4
        /*0014*/ 	.word	0xfffffffd
	.align		4
        /*0018*/ 	.word	0x00000000
	.align		4
        /*001c*/ 	.word	0xfffffffc


//--------------------- .text._Z6matvecPdS_S_ii   --------------------------
	.section	.text._Z6matvecPdS_S_ii,"ax",@progbits
	.align	128
        .global         _Z6matvecPdS_S_ii
        .type           _Z6matvecPdS_S_ii,@function
        .size           _Z6matvecPdS_S_ii,(.L_x_1 - _Z6matvecPdS_S_ii)
        .other          _Z6matvecPdS_S_ii,@"STO_CUDA_ENTRY STV_DEFAULT"
_Z6matvecPdS_S_ii:
.text._Z6matvecPdS_S_ii:
[----:B------:R-:W-:Y:S01]  /*0000*/  LDC R1, c[0x0][0x37c] ;  /* 0x0000df00ff017b82 */ /* 0x000fe20000000800 */
[----:B------:R-:W0:Y:S07]  /*0010*/  S2R R3, SR_TID.Y ;  /* 0x0000000000037919 */ /* 0x000e2e0000002200 */
[----:B------:R-:W1:Y:S01]  /*0020*/  LDC R11, c[0x0][0x360] ;  /* 0x0000d800ff0b7b82 */ /* 0x000e620000000800 */
[----:B------:R-:W2:Y:S01]  /*0030*/  LDCU.64 UR6, c[0x0][0x398] ;  /* 0x00007300ff0677ac */ /* 0x000ea20008000a00 */
[----:B------:R-:W1:Y:S06]  /*0040*/  S2R R2, SR_TID.X ;  /* 0x0000000000027919 */ /* 0x000e6c0000002100 */
[----:B------:R-:W0:Y:S08]  /*0050*/  S2UR UR5, SR_CTAID.Y ;  /* 0x00000000000579c3 */ /* 0x000e300000002600 */
[----:B------:R-:W0:Y:S08]  /*0060*/  LDC R0, c[0x0][0x364] ;  /* 0x0000d900ff007b82 */ /* 0x000e300000000800 */
[----:B------:R-:W1:Y:S01]  /*0070*/  S2UR UR4, SR_CTAID.X ;  /* 0x00000000000479c3 */ /* 0x000e620000002500 */
[----:B0-----:R-:W-:-:S05]  /*0080*/  IMAD R0, R0, UR5, R3 ;  /* 0x0000000500007c24 */ /* 0x001fca000f8e0203 */
[----:B--2---:R-:W-:Y:S01]  /*0090*/  ISETP.GE.AND P0, PT, R0, UR7, PT ;  /* 0x0000000700007c0c */ /* 0x004fe2000bf06270 */
[----:B-1----:R-:W-:-:S05]  /*00a0*/  IMAD R11, R11, UR4, R2 ;  /* 0x000000040b0b7c24 */ /* 0x002fca000f8e0202 */
[----:B------:R-:W-:-:S13]  /*00b0*/  ISETP.GE.OR P0, PT, R11, UR6, P0 ;  /* 0x000000060b007c0c */ /* 0x000fda0008706670 */
[----:B------:R-:W-:Y:S05]  /*00c0*/  @P0 EXIT ;  /* 0x000000000000094d */ /* 0x000fea0003800000 */
[----:B------:R-:W0:Y:S01]  /*00d0*/  LDC.64 R4, c[0x0][0x388] ;  /* 0x0000e200ff047b82 */ /* 0x000e220000000a00 */
[----:B------:R-:W1:Y:S01]  /*00e0*/  LDCU.64 UR4, c[0x0][0x358] ;  /* 0x00006b00ff0477ac */ /* 0x000e620008000a00 */
[----:B------:R-:W-:-:S06]  /*00f0*/  IMAD R3, R11, UR7, R0 ;  /* 0x000000070b037c24 */ /* 0x000fcc000f8e0200 */
[----:B------:R-:W2:Y:S01]  /*0100*/  LDC.64 R6, c[0x0][0x390] ;  /* 0x0000e400ff067b82 */ /* 0x000ea20000000a00 */
[----:B0-----:R-:W-:-:S07]  /*0110*/  IMAD.WIDE R4, R3, 0x8, R4 ;  /* 0x0000000803047825 */ /* 0x001fce00078e0204 */
[----:B------:R-:W0:Y:S01]  /*0120*/  LDC.64 R2, c[0x0][0x380] ;  /* 0x0000e000ff027b82 */ /* 0x000e220000000a00 */
[----:B-1----:R-:W3:Y:S01]  /*0130*/  LDG.E.64 R4, desc[UR4][R4.64] ;  /* 0x0000000404047981 */ /* 0x002ee2000c1e1b00 */
[----:B--2---:R-:W-:-:S06]  /*0140*/  IMAD.WIDE.U32 R6, R0, 0x8, R6 ;  /* 0x0000000800067825 */ /* 0x004fcc00078e0006 */
[----:B------:R-:W3:Y:S01]  /*0150*/  LDG.E.64 R6, desc[UR4][R6.64] ;  /* 0x0000000406067981 */ /* 0x000ee2000c1e1b00 */
[----:B0-----:R-:W-:Y:S01]  /*0160*/  IMAD.WIDE R2, R11, 0x8, R2 ;  /* 0x000000080b027825 */ /* 0x001fe200078e0202 */
[----:B---3--:R-:W-:-:S07]  /*0170*/  DMUL R8, R4, R6 ;  /* 0x0000000604087228 */ /* 0x008fce0000000000 */
[----:B------:R-:W-:Y:S01]  /*0180*/  REDG.E.ADD.F64.RN.STRONG.GPU desc[UR4][R2.64], R8 ;  /* 0x00000008020079a6 */ /* 0x000fe2000c12ff04 */
[----:B------:R-:W-:Y:S05]  /*0190*/  EXIT ;  /* 0x000000000000794d */ /* 0x000fea0003800000 */
.L_x_0:
[----:B------:R-:W-:-:S00]  /*01a0*/  BRA `(.L_x_0) ;  /* 0xfffffffc00fc7947 */ /* 0x000fc0000383ffff */
[----:B------:R-:W-:-:S00]  /*01b0*/  NOP ;  /* 0x0000000000007918 */ /* 0x000fc00000000000 */
        /* <DEDUP_REMOVED lines=12> */
.L_x_1:


//--------------------- .nv.shared.reserved.0     --------------------------
	.section	.nv.shared.reserved.0,"aw",@nobits
	.weak		__nv_reservedSMEM_offset_0_alias
	.size		__nv_reservedSMEM_offset_0_alias, 0, 64
	.other		__nv_reservedSMEM_offset_0_alias,@"STO_CUDA_RESERVED_SHARED STV_DEFAULT"
__nv_reservedSMEM_offset_0_alias:
	.zero		0
	.zero		64


//--------------------- .nv.constant0._Z6matvecPdS_S_ii --------------------------
	.section	.nv.constant0._Z6matvecPdS_S_ii,"a",@progbits
	.sectionflags	@""
	.align	4
.nv.constant0._Z6matvecPdS_S_ii:
	.zero		928


//--------------------- SYMBOLS --------------------------

	.type		.nv.reservedSmem.offset0,@object
	.size		.nv.reservedSmem.offset0,0x4
